	.headerflags	@"EF_CUDA_TEXMODE_UNIFIED EF_CUDA_64BIT_ADDRESS EF_CUDA_ACCELERATORS EF_CUDA_SM90 EF_CUDA_VIRTUAL_SM(EF_CUDA_SM90)"
	.elftype	@"ET_EXEC"


//--------------------- .nv.info                  --------------------------
	.section	.nv.info,"",@"SHT_CUDA_INFO"
	.align	4


	//----- nvinfo : EIATTR_REGCOUNT
	.align		4
        /*0000*/ 	.byte	0x04, 0x2f
        /*0002*/ 	.short	(.L_1 - .L_0)
	.align		4
.L_0:
        /*0004*/ 	.word	index@(triton_poi_fused_max_pool2d_with_indices_20)
        /*0008*/ 	.word	0x0000001c


	//----- nvinfo : EIATTR_MIN_STACK_SIZE
	.align		4
.L_1:
        /*000c*/ 	.byte	0x04, 0x12
        /*000e*/ 	.short	(.L_3 - .L_2)
	.align		4
.L_2:
        /*0010*/ 	.word	index@(triton_poi_fused_max_pool2d_with_indices_20)
        /*0014*/ 	.word	0x00000000


	//----- nvinfo : EIATTR_FRAME_SIZE
	.align		4
.L_3:
        /*0018*/ 	.byte	0x04, 0x11
        /*001a*/ 	.short	(.L_5 - .L_4)
	.align		4
.L_4:
        /*001c*/ 	.word	index@(triton_poi_fused_max_pool2d_with_indices_20)
        /*0020*/ 	.word	0x00000000


	//----- nvinfo : EIATTR_MIN_STACK_SIZE
	.align		4
.L_5:
        /*0024*/ 	.byte	0x04, 0x12
        /*0026*/ 	.short	(.L_7 - .L_6)
	.align		4
.L_6:
        /*0028*/ 	.word	index@(triton_poi_fused_max_pool2d_with_indices_20)
        /*002c*/ 	.word	0x00000000
.L_7:


//--------------------- .nv.info.triton_poi_fused_max_pool2d_with_indices_20 --------------------------
	.section	.nv.info.triton_poi_fused_max_pool2d_with_indices_20,"",@"SHT_CUDA_INFO"
	.sectionflags	@""
	.align	4


	//----- nvinfo : EIATTR_CUDA_API_VERSION
	.align		4
        /*0000*/ 	.byte	0x04, 0x37
        /*0002*/ 	.short	(.L_9 - .L_8)
.L_8:
        /*0004*/ 	.word	0x0000007c


	//----- nvinfo : EIATTR_KPARAM_INFO
	.align		4
.L_9:
        /*0008*/ 	.byte	0x04, 0x17
        /*000a*/ 	.short	(.L_11 - .L_10)
.L_10:
        /*000c*/ 	.word	0x00000000
        /*0010*/ 	.short	0x0004
        /*0012*/ 	.short	0x001c
        /*0014*/ 	.byte	0x00, 0xf0, 0x11, 0x00


	//----- nvinfo : EIATTR_KPARAM_INFO
	.align		4
.L_11:
        /*0018*/ 	.byte	0x04, 0x17
        /*001a*/ 	.short	(.L_13 - .L_12)
.L_12:
        /*001c*/ 	.word	0x00000000
        /*0020*/ 	.short	0x0003
        /*0022*/ 	.short	0x0018
        /*0024*/ 	.byte	0x00, 0xf0, 0x11, 0x00


	//----- nvinfo : EIATTR_KPARAM_INFO
	.align		4
.L_13:
        /*0028*/ 	.byte	0x04, 0x17
        /*002a*/ 	.short	(.L_15 - .L_14)
.L_14:
        /*002c*/ 	.word	0x00000000
        /*0030*/ 	.short	0x0002
        /*0032*/ 	.short	0x0010
        /*0034*/ 	.byte	0x00, 0xf4, 0x21, 0x00


	//----- nvinfo : EIATTR_KPARAM_INFO
	.align		4
.L_15:
        /*0038*/ 	.byte	0x04, 0x17
        /*003a*/ 	.short	(.L_17 - .L_16)
.L_16:
        /*003c*/ 	.word	0x00000000
        /*0040*/ 	.short	0x0001
        /*0042*/ 	.short	0x0008
        /*0044*/ 	.byte	0x00, 0xf4, 0x21, 0x00


	//----- nvinfo : EIATTR_KPARAM_INFO
	.align		4
.L_17:
        /*0048*/ 	.byte	0x04, 0x17
        /*004a*/ 	.short	(.L_19 - .L_18)
.L_18:
        /*004c*/ 	.word	0x00000000
        /*0050*/ 	.short	0x0000
        /*0052*/ 	.short	0x0000
        /*0054*/ 	.byte	0x00, 0xf4, 0x21, 0x00


	//----- nvinfo : EIATTR_SPARSE_MMA_MASK
	.align		4
.L_19:
        /*0058*/ 	.byte	0x03, 0x50
        /*005a*/ 	.short	0x0000


	//----- nvinfo : EIATTR_MAXREG_COUNT
	.align		4
        /*005c*/ 	.byte	0x03, 0x1b
        /*005e*/ 	.short	0x00ff


	//----- nvinfo : EIATTR_EXIT_INSTR_OFFSETS
	.align		4
        /*0060*/ 	.byte	0x04, 0x1c
        /*0062*/ 	.short	(.L_21 - .L_20)


	//   ....[0]....
.L_20:
        /*0064*/ 	.word	0x000009d0


	//   ....[1]....
        /*0068*/ 	.word	0x000009f0


	//----- nvinfo : EIATTR_REQNTID
	.align		4
.L_21:
        /*006c*/ 	.byte	0x04, 0x10
        /*006e*/ 	.short	(.L_23 - .L_22)
.L_22:
        /*0070*/ 	.word	0x00000080
        /*0074*/ 	.word	0x00000001
        /*0078*/ 	.word	0x00000001


	//----- nvinfo : EIATTR_CBANK_PARAM_SIZE
	.align		4
.L_23:
        /*007c*/ 	.byte	0x03, 0x19
        /*007e*/ 	.short	0x0020


	//----- nvinfo : EIATTR_PARAM_CBANK
	.align		4
        /*0080*/ 	.byte	0x04, 0x0a
        /*0082*/ 	.short	(.L_25 - .L_24)
	.align		4
.L_24:
        /*0084*/ 	.word	index@(.nv.constant0.triton_poi_fused_max_pool2d_with_indices_20)
        /*0088*/ 	.short	0x0210
        /*008a*/ 	.short	0x0020


	//----- nvinfo : EIATTR_SW_WAR
	.align		4
.L_25:
        /*008c*/ 	.byte	0x04, 0x36
        /*008e*/ 	.short	(.L_27 - .L_26)
.L_26:
        /*0090*/ 	.word	0x00000008
.L_27:


//--------------------- .nv.callgraph             --------------------------
	.section	.nv.callgraph,"",@"SHT_CUDA_CALLGRAPH"
	.align	4
	.sectionentsize	8
	.align		4
        /*0000*/ 	.word	0x00000000
	.align		4
        /*0004*/ 	.word	0xffffffff
	.align		4
        /*0008*/ 	.word	0x00000000
	.align		4
        /*000c*/ 	.word	0xfffffffe
	.align		4
        /*0010*/ 	.word	0x00000000
	.align		4
        /*0014*/ 	.word	0xfffffffd
	.align		4
        /*0018*/ 	.word	0x00000000
	.align		4
        /*001c*/ 	.word	0xfffffffc


//--------------------- .text.triton_poi_fused_max_pool2d_with_indices_20 --------------------------
	.section	.text.triton_poi_fused_max_pool2d_with_indices_20,"ax",@progbits
	.sectionflags	@"SHF_BARRIERS=1"
	.align	128
        .global         triton_poi_fused_max_pool2d_with_indices_20
        .type           triton_poi_fused_max_pool2d_with_indices_20,@function
        .size           triton_poi_fused_max_pool2d_with_indices_20,(.L_x_1 - triton_poi_fused_max_pool2d_with_indices_20)
        .other          triton_poi_fused_max_pool2d_with_indices_20,@"STO_CUDA_ENTRY STV_DEFAULT"
triton_poi_fused_max_pool2d_with_indices_20:
.text.triton_poi_fused_max_pool2d_with_indices_20:
[----:B------:R-:W0:Y:S02]  /*0000*/  LDC R1, c[0x0][0x28] ;  /* 0x00000a00ff017b82 */ /* 0x000e240000000800 */
[----:B------:R-:W1:Y:S01]  /*0010*/  S2R R16, SR_TID.X ;  /* 0x0000000000107919 */ /* 0x000e620000002100 */
[----:B------:R-:W2:Y:S01]  /*0020*/  S2UR UR4, SR_CTAID.X ;  /* 0x00000000000479c3 */ /* 0x000ea20000002500 */
[----:B------:R-:W-:Y:S02]  /*0030*/  CS2R R12, SRZ ;  /* 0x00000000000c7805 */ /* 0x000fe4000001ff00 */
[----:B------:R-:W-:Y:S01]  /*0040*/  CS2R R14, SRZ ;  /* 0x00000000000e7805 */ /* 0x000fe2000001ff00 */
[----:B------:R-:W3:Y:S01]  /*0050*/  S2R R2, SR_CTAID.Y ;  /* 0x0000000000027919 */ /* 0x000ee20000002600 */
[----:B------:R-:W-:Y:S02]  /*0060*/  CS2R R8, SRZ ;  /* 0x0000000000087805 */ /* 0x000fe4000001ff00 */
[----:B------:R-:W-:Y:S01]  /*0070*/  CS2R R10, SRZ ;  /* 0x00000000000a7805 */ /* 0x000fe2000001ff00 */
[----:B------:R-:W-:Y:S01]  /*0080*/  ULDC.64 UR8, c[0x0][0x208] ;  /* 0x0000820000087ab9 */ /* 0x000fe20000000a00 */
[----:B------:R-:W4:Y:S01]  /*0090*/  LDC.64 R18, c[0x0][0x210] ;  /* 0x00008400ff127b82 */ /* 0x000f220000000a00 */
[----:B--2---:R-:W-:Y:S01]  /*00a0*/  USHF.L.U32 UR4, UR4, 0x3, URZ ;  /* 0x0000000304047899 */ /* 0x004fe2000800063f */
[----:B-1----:R-:W-:Y:S01]  /*00b0*/  SHF.R.U32.HI R3, RZ, 0x1, R16 ;  /* 0x00000001ff037819 */ /* 0x002fe20000011610 */
[----:B---3--:R-:W-:-:S03]  /*00c0*/  IMAD.SHL.U32 R2, R2, 0x40, RZ ;  /* 0x0000004002027824 */ /* 0x008fc600078e00ff */
[----:B------:R-:W-:-:S04]  /*00d0*/  SGXT.U32 R3, R3, 0x6 ;  /* 0x000000060303781a */ /* 0x000fc80000000000 */
[----:B------:R-:W-:-:S04]  /*00e0*/  LOP3.LUT R0, R2, R3, RZ, 0xfc, !PT ;  /* 0x0000000302007212 */ /* 0x000fc800078efcff */
[----:B------:R-:W-:-:S04]  /*00f0*/  SHF.R.S32.HI R3, RZ, 0x1f, R0 ;  /* 0x0000001fff037819 */ /* 0x000fc80000011400 */
[----:B------:R-:W-:Y:S02]  /*0100*/  LEA.HI R4, R3, R0, RZ, 0x2 ;  /* 0x0000000003047211 */ /* 0x000fe400078f10ff */
[----:B------:R-:W-:Y:S02]  /*0110*/  LOP3.LUT R3, R16, 0x1, RZ, 0xc0, !PT ;  /* 0x0000000110037812 */ /* 0x000fe400078ec0ff */
[----:B------:R-:W-:Y:S02]  /*0120*/  LOP3.LUT R5, R4, 0xfffffc, RZ, 0xc0, !PT ;  /* 0x00fffffc04057812 */ /* 0x000fe400078ec0ff */
[----:B------:R-:W-:Y:S02]  /*0130*/  SHF.R.S32.HI R4, RZ, 0x2, R4 ;  /* 0x00000002ff047819 */ /* 0x000fe40000011404 */
[----:B------:R-:W-:Y:S01]  /*0140*/  LEA R3, R3, UR4, 0x2 ;  /* 0x0000000403037c11 */ /* 0x000fe2000f8e10ff */
[----:B------:R-:W-:-:S03]  /*0150*/  IMAD.IADD R5, R0, 0x1, -R5 ;  /* 0x0000000100057824 */ /* 0x000fc600078e0a05 */
[----:B------:R-:W-:Y:S01]  /*0160*/  ISETP.GE.AND P0, PT, R3, 0x280, PT ;  /* 0x000002800300780c */ /* 0x000fe20003f06270 */
[----:B------:R-:W-:-:S03]  /*0170*/  IMAD R4, R4, 0x8, R5 ;  /* 0x0000000804047824 */ /* 0x000fc600078e0205 */
[----:B------:R-:W-:Y:S01]  /*0180*/  ISETP.LT.AND P0, PT, R0, 0x40, !P0 ;  /* 0x000000400000780c */ /* 0x000fe20004701270 */
[----:B------:R-:W-:-:S04]  /*0190*/  IMAD R17, R4, 0x500, R3 ;  /* 0x0000050004117824 */ /* 0x000fc800078e0203 */
[C---:B------:R-:W-:Y:S02]  /*01a0*/  VIADD R23, R17.reuse, 0x280 ;  /* 0x0000028011177836 */ /* 0x040fe40000000000 */
[----:B----4-:R-:W-:-:S04]  /*01b0*/  IMAD.WIDE R20, R17, 0x4, R18 ;  /* 0x0000000411147825 */ /* 0x010fc800078e0212 */
[--C-:B------:R-:W-:Y:S02]  /*01c0*/  IMAD.WIDE R22, R23, 0x4, R18.reuse ;  /* 0x0000000417167825 */ /* 0x100fe400078e0212 */
[----:B------:R-:W2:Y:S04]  /*01d0*/  @P0 LDG.E.EL.128 R12, desc[UR8][R20.64] ;  /* 0x00000008140c0981 */ /* 0x000ea8000c2e1d00 */
[----:B------:R-:W2:Y:S01]  /*01e0*/  @P0 LDG.E.EL.128 R8, desc[UR8][R22.64] ;  /* 0x0000000816080981 */ /* 0x000ea2000c2e1d00 */
[----:B------:R-:W-:Y:S01]  /*01f0*/  VIADD R25, R17, 0x1400 ;  /* 0x0000140011197836 */ /* 0x000fe20000000000 */
[----:B------:R-:W-:Y:S02]  /*0200*/  CS2R R4, SRZ ;  /* 0x0000000000047805 */ /* 0x000fe4000001ff00 */
[----:B------:R-:W-:Y:S01]  /*0210*/  CS2R R6, SRZ ;  /* 0x0000000000067805 */ /* 0x000fe2000001ff00 */
[----:B------:R-:W-:-:S05]  /*0220*/  IMAD.WIDE R24, R25, 0x4, R18 ;  /* 0x0000000419187825 */ /* 0x000fca00078e0212 */
[----:B------:R-:W3:Y:S01]  /*0230*/  @P0 LDG.E.EL.128 R4, desc[UR8][R24.64] ;  /* 0x0000000818040981 */ /* 0x000ee2000c2e1d00 */
[----:B------:R-:W-:-:S04]  /*0240*/  VIADD R17, R17, 0x1680 ;  /* 0x0000168011117836 */ /* 0x000fc80000000000 */
[----:B------:R-:W-:Y:S01]  /*0250*/  IMAD.WIDE R18, R17, 0x4, R18 ;  /* 0x0000000411127825 */ /* 0x000fe200078e0212 */
[----:B--2---:R-:W-:Y:S02]  /*0260*/  FSETP.GT.AND P6, PT, R8, R12, PT ;  /* 0x0000000c0800720b */ /* 0x004fe40003fc4000 */
[C---:B------:R-:W-:Y:S02]  /*0270*/  FSETP.GT.AND P5, PT, R9.reuse, R13, PT ;  /* 0x0000000d0900720b */ /* 0x040fe40003fa4000 */
[----:B------:R-:W-:Y:S02]  /*0280*/  FSETP.GT.AND P4, PT, R10, R14, PT ;  /* 0x0000000e0a00720b */ /* 0x000fe40003f84000 */
[----:B------:R-:W-:Y:S02]  /*0290*/  FSETP.NAN.AND P1, PT, R8, R8, PT ;  /* 0x000000080800720b */ /* 0x000fe40003f28000 */
[----:B------:R-:W-:Y:S02]  /*02a0*/  FSETP.NAN.AND P2, PT, R9, R9, PT ;  /* 0x000000090900720b */ /* 0x000fe40003f48000 */
[----:B------:R-:W-:-:S02]  /*02b0*/  FSETP.GT.AND P3, PT, R11, R15, PT ;  /* 0x0000000f0b00720b */ /* 0x000fc40003f64000 */
[----:B------:R-:W-:Y:S02]  /*02c0*/  P2R R22, PR, RZ, 0x40 ;  /* 0x00000040ff167803 */ /* 0x000fe40000000000 */
[----:B------:R-:W-:Y:S02]  /*02d0*/  @!P6 SEL R8, R8, R12, P1 ;  /* 0x0000000c0808e207 */ /* 0x000fe40000800000 */
[----:B------:R-:W-:Y:S02]  /*02e0*/  @!P5 SEL R9, R9, R13, P2 ;  /* 0x0000000d0909d207 */ /* 0x000fe40001000000 */
[C---:B------:R-:W-:Y:S02]  /*02f0*/  FSETP.NAN.AND P1, PT, R10.reuse, R10, PT ;  /* 0x0000000a0a00720b */ /* 0x040fe40003f28000 */
[----:B---3--:R-:W-:Y:S02]  /*0300*/  FSETP.NAN.AND P2, PT, R5, R5, PT ;  /* 0x000000050500720b */ /* 0x008fe40003f48000 */
[----:B------:R-:W-:-:S02]  /*0310*/  @!P4 SEL R10, R10, R14, P1 ;  /* 0x0000000e0a0ac207 */ /* 0x000fc40000800000 */
[C---:B------:R-:W-:Y:S02]  /*0320*/  FSETP.NAN.AND P1, PT, R11.reuse, R11, PT ;  /* 0x0000000b0b00720b */ /* 0x040fe40003f28000 */
[----:B------:R-:W-:Y:S02]  /*0330*/  P2R R12, PR, RZ, 0x8 ;  /* 0x00000008ff0c7803 */ /* 0x000fe40000000000 */
[----:B------:R-:W-:Y:S02]  /*0340*/  @!P3 SEL R11, R11, R15, P1 ;  /* 0x0000000f0b0bb207 */ /* 0x000fe40000800000 */
[----:B------:R-:W-:Y:S02]  /*0350*/  FSETP.GEU.AND P1, PT, R9, R5, PT ;  /* 0x000000050900720b */ /* 0x000fe40003f2e000 */
[----:B------:R-:W-:Y:S02]  /*0360*/  P2R R24, PR, RZ, 0x10 ;  /* 0x00000010ff187803 */ /* 0x000fe40000000000 */
[----:B------:R-:W-:-:S02]  /*0370*/  @!P2 SEL R5, R5, R9, !P1 ;  /* 0x000000090505a207 */ /* 0x000fc40004800000 */
[-C--:B------:R-:W-:Y:S02]  /*0380*/  FSETP.NAN.AND P2, PT, R6, R6.reuse, PT ;  /* 0x000000060600720b */ /* 0x080fe40003f48000 */
[----:B------:R-:W-:Y:S02]  /*0390*/  P2R R20, PR, RZ, 0x2 ;  /* 0x00000002ff147803 */ /* 0x000fe40000000000 */
[----:B------:R-:W-:Y:S02]  /*03a0*/  ISETP.NE.AND P1, PT, R12, RZ, PT ;  /* 0x000000ff0c00720c */ /* 0x000fe40003f25270 */
[----:B------:R-:W-:Y:S02]  /*03b0*/  FSETP.GEU.AND P3, PT, R10, R6, PT ;  /* 0x000000060a00720b */ /* 0x000fe40003f6e000 */
[----:B------:R-:W-:Y:S02]  /*03c0*/  P2R R21, PR, RZ, 0x2 ;  /* 0x00000002ff157803 */ /* 0x000fe40000000000 */
[----:B------:R-:W-:-:S02]  /*03d0*/  ISETP.NE.AND P1, PT, R22, RZ, PT ;  /* 0x000000ff1600720c */ /* 0x000fc40003f25270 */
[----:B------:R-:W-:Y:S02]  /*03e0*/  P2R R23, PR, RZ, 0x20 ;  /* 0x00000020ff177803 */ /* 0x000fe40000000000 */
[----:B------:R-:W-:Y:S02]  /*03f0*/  P2R R22, PR, RZ, 0x2 ;  /* 0x00000002ff167803 */ /* 0x000fe40000000000 */
[----:B------:R-:W-:Y:S02]  /*0400*/  ISETP.NE.AND P1, PT, R24, RZ, PT ;  /* 0x000000ff1800720c */ /* 0x000fe40003f25270 */
[----:B------:R-:W-:Y:S02]  /*0410*/  @!P2 SEL R6, R6, R10, !P3 ;  /* 0x0000000a0606a207 */ /* 0x000fe40005800000 */
[----:B------:R-:W-:Y:S02]  /*0420*/  FSETP.NAN.AND P2, PT, R7, R7, PT ;  /* 0x000000070700720b */ /* 0x000fe40003f48000 */
[----:B------:R-:W-:-:S02]  /*0430*/  P2R R15, PR, RZ, 0x2 ;  /* 0x00000002ff0f7803 */ /* 0x000fc40000000000 */
[----:B------:R-:W-:Y:S02]  /*0440*/  ISETP.NE.AND P1, PT, R23, RZ, PT ;  /* 0x000000ff1700720c */ /* 0x000fe40003f25270 */
[----:B------:R-:W-:Y:S02]  /*0450*/  P2R R12, PR, RZ, 0x8 ;  /* 0x00000008ff0c7803 */ /* 0x000fe40000000000 */
[----:B------:R-:W-:Y:S02]  /*0460*/  FSETP.NAN.AND P3, PT, R4, R4, PT ;  /* 0x000000040400720b */ /* 0x000fe40003f68000 */
[----:B------:R-:W-:Y:S02]  /*0470*/  P2R R14, PR, RZ, 0x2 ;  /* 0x00000002ff0e7803 */ /* 0x000fe40000000000 */
[----:B------:R-:W-:-:S04]  /*0480*/  FSETP.GEU.AND P1, PT, R11, R7, PT ;  /* 0x000000070b00720b */ /* 0x000fc80003f2e000 */
[----:B------:R-:W-:Y:S02]  /*0490*/  @!P2 SEL R7, R7, R11, !P1 ;  /* 0x0000000b0707a207 */ /* 0x000fe40004800000 */
[----:B------:R-:W-:Y:S02]  /*04a0*/  CS2R R10, SRZ ;  /* 0x00000000000a7805 */ /* 0x000fe4000001ff00 */
[----:B------:R-:W-:Y:S01]  /*04b0*/  FSETP.GEU.AND P2, PT, R8, R4, PT ;  /* 0x000000040800720b */ /* 0x000fe20003f4e000 */
[----:B------:R-:W1:Y:S01]  /*04c0*/  S2UR UR6, SR_CgaCtaId ;  /* 0x00000000000679c3 */ /* 0x000e620000008800 */
[----:B------:R-:W-:Y:S02]  /*04d0*/  P2R R13, PR, RZ, 0x2 ;  /* 0x00000002ff0d7803 */ /* 0x000fe40000000000 */
[----:B------:R-:W-:Y:S02]  /*04e0*/  @!P3 SEL R4, R4, R8, !P2 ;  /* 0x000000080404b207 */ /* 0x000fe40005000000 */
[----:B------:R-:W-:-:S06]  /*04f0*/  CS2R R8, SRZ ;  /* 0x0000000000087805 */ /* 0x000fcc000001ff00 */
[----:B------:R-:W2:Y:S01]  /*0500*/  @P0 LDG.E.EL.128 R8, desc[UR8][R18.64] ;  /* 0x0000000812080981 */ /* 0x000ea2000c2e1d00 */
[----:B------:R-:W-:Y:S01]  /*0510*/  UMOV UR5, 0x400 ;  /* 0x0000040000057882 */ /* 0x000fe20000000000 */
[----:B------:R-:W-:Y:S01]  /*0520*/  IMAD R0, R0, 0x280, R3 ;  /* 0x0000028000007824 */ /* 0x000fe200078e0203 */
[----:B-1----:R-:W-:Y:S01]  /*0530*/  UPRMT UR5, UR6, 0x654, UR5 ;  /* 0x0000065406057896 */ /* 0x002fe20008000005 */
[----:B--2---:R-:W-:Y:S02]  /*0540*/  FSETP.NAN.AND P4, PT, R8, R8, PT ;  /* 0x000000080800720b */ /* 0x004fe40003f88000 */
[----:B------:R-:W-:Y:S02]  /*0550*/  FSETP.NAN.AND P5, PT, R10, R10, PT ;  /* 0x0000000a0a00720b */ /* 0x000fe40003fa8000 */
[----:B------:R-:W-:Y:S02]  /*0560*/  FSETP.GEU.AND P3, PT, R4, R8, PT ;  /* 0x000000080400720b */ /* 0x000fe40003f6e000 */
[----:B------:R-:W-:-:S02]  /*0570*/  FSETP.NAN.AND P6, PT, R9, R9, PT ;  /* 0x000000090900720b */ /* 0x000fc40003fc8000 */
[----:B------:R-:W-:-:S05]  /*0580*/  FSETP.NAN.AND P1, PT, R11, R11, PT ;  /* 0x0000000b0b00720b */ /* 0x000fca0003f28000 */
[----:B------:R-:W-:Y:S02]  /*0590*/  @!P4 SEL R8, R8, R4, !P3 ;  /* 0x000000040808c207 */ /* 0x000fe40005800000 */
[----:B------:R-:W-:-:S04]  /*05a0*/  FSETP.GEU.AND P4, PT, R6, R10, PT ;  /* 0x0000000a0600720b */ /* 0x000fc80003f8e000 */
[----:B------:R-:W-:Y:S02]  /*05b0*/  @!P5 SEL R10, R10, R6, !P4 ;  /* 0x000000060a0ad207 */ /* 0x000fe40006000000 */
[----:B------:R-:W-:Y:S02]  /*05c0*/  FSETP.GEU.AND P5, PT, R5, R9, PT ;  /* 0x000000090500720b */ /* 0x000fe40003fae000 */
[----:B------:R-:W-:Y:S02]  /*05d0*/  LOP3.LUT R6, R16, 0x1, RZ, 0xc0, !PT ;  /* 0x0000000110067812 */ /* 0x000fe400078ec0ff */
[----:B------:R-:W-:Y:S02]  /*05e0*/  @!P6 SEL R9, R9, R5, !P5 ;  /* 0x000000050909e207 */ /* 0x000fe40006800000 */
[----:B------:R-:W-:Y:S01]  /*05f0*/  FSETP.GEU.AND P6, PT, R7, R11, PT ;  /* 0x0000000b0700720b */ /* 0x000fe20003fce000 */
[----:B------:R-:W-:Y:S01]  /*0600*/  IMAD.SHL.U32 R4, R6, 0x100, RZ ;  /* 0x0000010006047824 */ /* 0x000fe200078e00ff */
[----:B------:R-:W-:-:S02]  /*0610*/  SHF.R.U32.HI R5, RZ, 0x1, R16 ;  /* 0x00000001ff057819 */ /* 0x000fc40000011610 */
[----:B------:R-:W-:Y:S02]  /*0620*/  @!P1 SEL R11, R11, R7, !P6 ;  /* 0x000000070b0b9207 */ /* 0x000fe40007000000 */
[----:B------:R-:W-:Y:S02]  /*0630*/  ISETP.NE.AND P1, PT, R14, RZ, PT ;  /* 0x000000ff0e00720c */ /* 0x000fe40003f25270 */
[----:B------:R-:W-:Y:S02]  /*0640*/  SGXT.U32 R5, R5, 0x6 ;  /* 0x000000060505781a */ /* 0x000fe40000000000 */
[----:B------:R-:W-:Y:S02]  /*0650*/  SEL R14, RZ, 0x1, !P1 ;  /* 0x00000001ff0e7807 */ /* 0x000fe40004800000 */
[----:B------:R-:W-:Y:S02]  /*0660*/  ISETP.NE.AND P1, PT, R15, RZ, PT ;  /* 0x000000ff0f00720c */ /* 0x000fe40003f25270 */
[----:B------:R-:W-:-:S02]  /*0670*/  PRMT R5, R5, 0x6540, R6 ;  /* 0x0000654005057816 */ /* 0x000fc40000000006 */
[----:B------:R-:W-:Y:S02]  /*0680*/  SEL R15, RZ, 0x1, !P1 ;  /* 0x00000001ff0f7807 */ /* 0x000fe40004800000 */
[----:B------:R-:W-:Y:S02]  /*0690*/  ISETP.NE.AND P1, PT, R22, RZ, PT ;  /* 0x000000ff1600720c */ /* 0x000fe40003f25270 */
[----:B------:R-:W-:Y:S02]  /*06a0*/  LEA R6, R6, UR5, 0x6 ;  /* 0x0000000506067c11 */ /* 0x000fe4000f8e30ff */
[----:B------:R-:W-:Y:S02]  /*06b0*/  SEL R17, RZ, 0x1, !P1 ;  /* 0x00000001ff117807 */ /* 0x000fe40004800000 */
[----:B------:R-:W-:Y:S01]  /*06c0*/  ISETP.NE.AND P1, PT, R21, RZ, PT ;  /* 0x000000ff1500720c */ /* 0x000fe20003f25270 */
[----:B------:R-:W-:Y:S01]  /*06d0*/  IMAD R21, R5, 0x4, R6 ;  /* 0x0000000405157824 */ /* 0x000fe200078e0206 */
[----:B------:R-:W-:-:S02]  /*06e0*/  LEA.HI R4, R4, UR5, RZ, 0x1e ;  /* 0x0000000504047c11 */ /* 0x000fc4000f8ff0ff */
[----:B------:R-:W-:Y:S02]  /*06f0*/  SEL R18, RZ, 0x1, !P1 ;  /* 0x00000001ff127807 */ /* 0x000fe40004800000 */
[----:B------:R-:W-:Y:S01]  /*0700*/  ISETP.NE.AND P1, PT, R20, RZ, PT ;  /* 0x000000ff1400720c */ /* 0x000fe20003f25270 */
[----:B------:R-:W-:Y:S01]  /*0710*/  IMAD R20, R5, 0x4, R4 ;  /* 0x0000000405147824 */ /* 0x000fe200078e0204 */
[----:B------:R1:W-:Y:S01]  /*0720*/  STS [R21], R8 ;  /* 0x0000000815007388 */ /* 0x0003e20000000800 */
[----:B------:R-:W-:Y:S02]  /*0730*/  LOP3.LUT R7, R16, 0x70, RZ, 0xc0, !PT ;  /* 0x0000007010077812 */ /* 0x000fe400078ec0ff */
[----:B------:R-:W-:Y:S01]  /*0740*/  SEL R14, R14, 0x2, P1 ;  /* 0x000000020e0e7807 */ /* 0x000fe20000800000 */
[----:B------:R-:W-:Y:S01]  /*0750*/  STS [R20+0x220], R10 ;  /* 0x0002200a14007388 */ /* 0x000fe20000000800 */
[----:B------:R-:W-:Y:S01]  /*0760*/  ISETP.NE.AND P1, PT, R12, RZ, PT ;  /* 0x000000ff0c00720c */ /* 0x000fe20003f25270 */
[----:B------:R-:W-:Y:S01]  /*0770*/  IMAD.SHL.U32 R12, R16, 0x10, RZ ;  /* 0x00000010100c7824 */ /* 0x000fe200078e00ff */
[----:B------:R-:W-:Y:S01]  /*0780*/  SEL R17, R17, 0x2, P2 ;  /* 0x0000000211117807 */ /* 0x000fe20001000000 */
[----:B------:R2:W-:Y:S01]  /*0790*/  STS [R20+0x110], R9 ;  /* 0x0001100914007388 */ /* 0x0005e20000000800 */
[----:B------:R-:W-:-:S02]  /*07a0*/  SEL R15, R15, 0x2, P1 ;  /* 0x000000020f0f7807 */ /* 0x000fc40000800000 */
[----:B------:R-:W-:Y:S01]  /*07b0*/  LOP3.LUT R12, R12, 0x7f0, RZ, 0xc0, !PT ;  /* 0x000007f00c0c7812 */ /* 0x000fe200078ec0ff */
[----:B------:R-:W-:Y:S01]  /*07c0*/  STS [R20+0x330], R11 ;  /* 0x0003300b14007388 */ /* 0x000fe20000000800 */
[----:B------:R-:W-:Y:S02]  /*07d0*/  BAR.SYNC.DEFER_BLOCKING 0x0 ;  /* 0x0000000000007b1d */ /* 0x000fe40000010000 */
[----:B------:R-:W-:Y:S02]  /*07e0*/  IADD3 R7, R12, UR5, R7 ;  /* 0x000000050c077c10 */ /* 0x000fe4000fffe007 */
[----:B------:R-:W-:Y:S01]  /*07f0*/  ISETP.NE.AND P1, PT, R13, RZ, PT ;  /* 0x000000ff0d00720c */ /* 0x000fe20003f25270 */
[----:B------:R-:W-:Y:S01]  /*0800*/  IMAD.SHL.U32 R13, R16, 0x4, RZ ;  /* 0x00000004100d7824 */ /* 0x000fe200078e00ff */
[----:B------:R-:W-:Y:S02]  /*0810*/  SHF.R.U32.HI R16, RZ, 0x4, R16 ;  /* 0x00000004ff107819 */ /* 0x000fe40000011610 */
[----:B------:R-:W-:-:S02]  /*0820*/  SEL R18, R18, 0x2, P1 ;  /* 0x0000000212127807 */ /* 0x000fc40000800000 */
[----:B------:R-:W-:Y:S02]  /*0830*/  LOP3.LUT R2, R2, 0x3c, R13, 0xf8, !PT ;  /* 0x0000003c02027812 */ /* 0x000fe400078ef80d */
[----:B------:R-:W3:Y:S01]  /*0840*/  LDC.64 R12, c[0x0][0x218] ;  /* 0x00008600ff0c7b82 */ /* 0x000ee20000000a00 */
[----:B-1----:R-:W-:Y:S02]  /*0850*/  SGXT.U32 R8, R16, 0x3 ;  /* 0x000000031008781a */ /* 0x002fe40000000000 */
[----:B------:R-:W-:Y:S02]  /*0860*/  SHF.R.S32.HI R19, RZ, 0x1f, R2 ;  /* 0x0000001fff137819 */ /* 0x000fe40000011402 */
[----:B------:R-:W-:Y:S01]  /*0870*/  LOP3.LUT R8, R8, UR4, RZ, 0xfc, !PT ;  /* 0x0000000408087c12 */ /* 0x000fe2000f8efcff */
[----:B------:R-:W-:Y:S01]  /*0880*/  ULDC.64 UR4, c[0x0][0x220] ;  /* 0x0000880000047ab9 */ /* 0x000fe20000000a00 */
[----:B------:R-:W-:Y:S02]  /*0890*/  LEA.HI R19, R19, R2, RZ, 0x4 ;  /* 0x0000000213137211 */ /* 0x000fe400078f20ff */
[----:B------:R-:W-:-:S02]  /*08a0*/  ISETP.GE.AND P1, PT, R8, 0x280, PT ;  /* 0x000002800800780c */ /* 0x000fc40003f26270 */
[----:B--2---:R-:W-:Y:S01]  /*08b0*/  LOP3.LUT R9, R19, 0xfffffff0, RZ, 0xc0, !PT ;  /* 0xfffffff013097812 */ /* 0x004fe200078ec0ff */
[----:B------:R-:W1:Y:S01]  /*08c0*/  LDS.128 R4, [R7] ;  /* 0x0000000007047984 */ /* 0x000e620000000c00 */
[----:B------:R-:W-:-:S03]  /*08d0*/  SHF.R.S32.HI R19, RZ, 0x4, R19 ;  /* 0x00000004ff137819 */ /* 0x000fc60000011413 */
[C---:B------:R-:W-:Y:S01]  /*08e0*/  IMAD.IADD R9, R2.reuse, 0x1, -R9 ;  /* 0x0000000102097824 */ /* 0x040fe200078e0a09 */
[----:B------:R-:W-:Y:S02]  /*08f0*/  ISETP.LT.AND P1, PT, R2, 0x40, !P1 ;  /* 0x000000400200780c */ /* 0x000fe40004f21270 */
[----:B------:R-:W-:Y:S01]  /*0900*/  SEL R17, R17, 0x3, P3 ;  /* 0x0000000311117807 */ /* 0x000fe20001800000 */
[----:B------:R-:W-:Y:S01]  /*0910*/  IMAD R8, R8, 0x10, R9 ;  /* 0x0000001008087824 */ /* 0x000fe200078e0209 */
[----:B------:R-:W-:Y:S02]  /*0920*/  SEL R15, R15, 0x3, P4 ;  /* 0x000000030f0f7807 */ /* 0x000fe40002000000 */
[----:B------:R-:W-:Y:S01]  /*0930*/  SEL R14, R14, 0x3, P5 ;  /* 0x000000030e0e7807 */ /* 0x000fe20002800000 */
[----:B------:R-:W-:Y:S01]  /*0940*/  IMAD R19, R19, 0x2800, R8 ;  /* 0x0000280013137824 */ /* 0x000fe200078e0208 */
[----:B------:R-:W-:Y:S02]  /*0950*/  SEL R18, R18, 0x3, P6 ;  /* 0x0000000312127807 */ /* 0x000fe40003000000 */
[----:B------:R-:W-:Y:S01]  /*0960*/  IADD3 R2, P2, R0, UR4, RZ ;  /* 0x0000000400027c10 */ /* 0x000fe2000ff5e0ff */
[----:B---3--:R-:W-:Y:S01]  /*0970*/  IMAD.WIDE R12, R19, 0x4, R12 ;  /* 0x00000004130c7825 */ /* 0x008fe200078e020c */
[----:B------:R-:W-:-:S02]  /*0980*/  PRMT R14, R17, 0x3340, R14 ;  /* 0x00003340110e7816 */ /* 0x000fc4000000000e */
[----:B------:R-:W-:Y:S02]  /*0990*/  PRMT R15, R15, 0x3340, R18 ;  /* 0x000033400f0f7816 */ /* 0x000fe40000000012 */
[----:B------:R-:W-:Y:S02]  /*09a0*/  LEA.HI.X.SX32 R3, R0, UR5, 0x1, P2 ;  /* 0x0000000500037c11 */ /* 0x000fe400090f0eff */
[----:B------:R-:W-:Y:S01]  /*09b0*/  PRMT R15, R14, 0x5410, R15 ;  /* 0x000054100e0f7816 */ /* 0x000fe2000000000f */
[----:B-1----:R1:W-:Y:S01]  /*09c0*/  @P1 STG.E.128 desc[UR8][R12.64], R4 ;  /* 0x000000040c001986 */ /* 0x0023e2000c101d08 */
[----:B------:R-:W-:Y:S05]  /*09d0*/  @!P0 EXIT ;  /* 0x000000000000894d */ /* 0x000fea0003800000 */
[----:B------:R-:W-:Y:S01]  /*09e0*/  STG.E desc[UR8][R2.64], R15 ;  /* 0x0000000f02007986 */ /* 0x000fe2000c101908 */
[----:B------:R-:W-:Y:S05]  /*09f0*/  EXIT ;  /* 0x000000000000794d */ /* 0x000fea0003800000 */
.L_x_0:
[----:B------:R-:W-:-:S00]  /*0a00*/  BRA `(.L_x_0) ;  /* 0xfffffffc00fc7947 */ /* 0x000fc0000383ffff */
[----:B------:R-:W-:-:S00]  /*0a10*/  NOP ;  /* 0x0000000000007918 */ /* 0x000fc00000000000 */
        /* <DEDUP_REMOVED lines=14> */
.L_x_1:


//--------------------- .nv.shared.triton_poi_fused_max_pool2d_with_indices_20 --------------------------
	.section	.nv.shared.triton_poi_fused_max_pool2d_with_indices_20,"aw",@nobits
	.sectionflags	@""
	.align	16
	.zero		1024


//--------------------- .nv.constant0.triton_poi_fused_max_pool2d_with_indices_20 --------------------------
	.section	.nv.constant0.triton_poi_fused_max_pool2d_with_indices_20,"a",@progbits
	.sectionflags	@""
	.align	4
.nv.constant0.triton_poi_fused_max_pool2d_with_indices_20:
	.zero		560
